//
// Generated by NVIDIA NVVM Compiler
//
// Compiler Build ID: CL-36424714
// Cuda compilation tools, release 13.0, V13.0.88
// Based on NVVM 20.0.0
//

.version 9.0
.target sm_100
.address_size 64

	// .globl	_Z11fast_parsdtPiii
// _ZZ11fast_parsdtPiiiE6coeffs has been demoted
// _ZZ11fast_parsdtPiiiE5verts has been demoted

.visible .entry _Z11fast_parsdtPiii(
	.param .u64 .ptr .align 1 _Z11fast_parsdtPiii_param_0,
	.param .u32 _Z11fast_parsdtPiii_param_1,
	.param .u32 _Z11fast_parsdtPiii_param_2
)
{
	.reg .pred 	%p<14>;
	.reg .b32 	%r<89>;
	.reg .b64 	%rd<5>;
	// demoted variable
	.shared .align 4 .b8 _ZZ11fast_parsdtPiiiE6coeffs[2048];
	// demoted variable
	.shared .align 4 .b8 _ZZ11fast_parsdtPiiiE5verts[2048];
	ld.param.u64 	%rd2, [_Z11fast_parsdtPiii_param_0];
	ld.param.u32 	%r81, [_Z11fast_parsdtPiii_param_1];
	cvta.to.global.u64 	%rd3, %rd2;
	mov.u32 	%r38, %ctaid.y;
	mov.u32 	%r39, %ntid.y;
	mov.u32 	%r40, %tid.y;
	mad.lo.s32 	%r41, %r38, %r39, %r40;
	mov.u32 	%r42, %ctaid.x;
	mov.u32 	%r43, %ntid.x;
	mov.u32 	%r44, %tid.x;
	mad.lo.s32 	%r1, %r42, %r43, %r44;
	mad.lo.s32 	%r45, %r81, %r41, %r1;
	mul.wide.s32 	%rd4, %r45, 4;
	add.s64 	%rd1, %rd3, %rd4;
	ld.global.u32 	%r88, [%rd1];
	shl.b32 	%r46, %r1, 2;
	mov.u32 	%r47, _ZZ11fast_parsdtPiiiE6coeffs;
	add.s32 	%r3, %r47, %r46;
	st.shared.u32 	[%r3], %r88;
	bar.sync 	0;
	xor.b32  	%r4, %r1, 1;
	xor.b32  	%r48, %r46, 4;
	add.s32 	%r49, %r47, %r48;
	ld.shared.u32 	%r5, [%r49];
	setp.le.s32 	%p2, %r88, %r5;
	mov.u32 	%r80, %r1;
	@%p2 bra 	$L__BB0_2;
	add.s32 	%r50, %r5, 1;
	st.shared.u32 	[%r3], %r50;
	mov.u32 	%r80, %r4;
$L__BB0_2:
	mov.u32 	%r52, _ZZ11fast_parsdtPiiiE5verts;
	add.s32 	%r53, %r52, %r46;
	st.shared.u32 	[%r53], %r80;
	bar.sync 	0;
	setp.lt.s32 	%p3, %r81, 1;
	@%p3 bra 	$L__BB0_11;
	and.b32  	%r83, %r1, -2;
	mov.b32 	%r82, 3;
$L__BB0_4:
	shr.s32 	%r55, %r83, 1;
	and.b32  	%r12, %r55, -2;
	and.b32  	%r13, %r82, %r1;
	shl.b32 	%r56, %r83, 2;
	and.b32  	%r57, %r56, -16;
	add.s32 	%r59, %r52, %r57;
	ld.shared.u32 	%r14, [%r59];
	sub.s32 	%r60, %r1, %r14;
	add.s32 	%r62, %r47, %r57;
	ld.shared.u32 	%r15, [%r62];
	mad.lo.s32 	%r16, %r60, %r60, %r15;
	ld.shared.u32 	%r17, [%r59+4];
	sub.s32 	%r63, %r1, %r17;
	ld.shared.u32 	%r18, [%r62+4];
	mad.lo.s32 	%r19, %r63, %r63, %r18;
	ld.shared.u32 	%r20, [%r59+8];
	sub.s32 	%r64, %r1, %r20;
	ld.shared.u32 	%r21, [%r62+8];
	mad.lo.s32 	%r22, %r64, %r64, %r21;
	ld.shared.u32 	%r23, [%r59+12];
	sub.s32 	%r65, %r1, %r23;
	ld.shared.u32 	%r24, [%r62+12];
	mad.lo.s32 	%r25, %r65, %r65, %r24;
	min.s32 	%r66, %r16, %r19;
	min.s32 	%r67, %r22, %r25;
	min.s32 	%r68, %r66, %r67;
	min.s32 	%r88, %r88, %r68;
	setp.ne.s32 	%p4, %r13, 0;
	@%p4 bra 	$L__BB0_6;
	setp.lt.s32 	%p10, %r22, %r16;
	selp.b32 	%r86, %r20, %r14, %p10;
	selp.b32 	%r87, %r21, %r15, %p10;
	mov.b32 	%r85, 0;
	mov.pred 	%p13, -1;
	bra.uni 	$L__BB0_8;
$L__BB0_6:
	setp.ne.s32 	%p6, %r13, %r82;
	mov.b32 	%r86, 0;
	mov.b32 	%r85, 2;
	mov.pred 	%p13, 0;
	mov.u32 	%r87, %r86;
	@%p6 bra 	$L__BB0_8;
	setp.lt.s32 	%p8, %r19, %r25;
	selp.b32 	%r86, %r17, %r23, %p8;
	selp.b32 	%r87, %r18, %r24, %p8;
	mov.b32 	%r85, 1;
	mov.pred 	%p13, -1;
$L__BB0_8:
	bar.sync 	0;
	not.pred 	%p11, %p13;
	@%p11 bra 	$L__BB0_10;
	add.s32 	%r73, %r85, %r12;
	shl.b32 	%r74, %r73, 2;
	add.s32 	%r76, %r47, %r74;
	st.shared.u32 	[%r76], %r87;
	add.s32 	%r78, %r52, %r74;
	st.shared.u32 	[%r78], %r86;
$L__BB0_10:
	bar.sync 	0;
	shl.b32 	%r79, %r82, 1;
	or.b32  	%r82, %r79, 1;
	setp.gt.u32 	%p12, %r81, 1;
	shr.u32 	%r81, %r81, 1;
	mov.u32 	%r83, %r12;
	@%p12 bra 	$L__BB0_4;
$L__BB0_11:
	st.global.u32 	[%rd1], %r88;
	ret;

}


// ===== COMPILED SASS (sm_100) =====

	.target	sm_100

	.elftype	@"ET_EXEC"


//--------------------- .note.nv.tkinfo           --------------------------
	.section	.note.nv.tkinfo,"",@"SHT_NOTE"
	.sectionflags	@"SHF_NOTE_NV_TKINFO"
	.tkinfo
        /*0018*/ 	.word	0x00000002
        /*0030*/ 	.string	""
        /*0030*/ 	.string	"ptxas"
        /*0030*/ 	.string	"Cuda compilation tools, release 13.0, V13.0.88"
        /*0030*/ 	.string	"Build cuda_13.0.r13.0/compiler.36424714_0"
        /*0030*/ 	.string	"-arch sm_100 -m 64 "



//--------------------- .note.nv.cuinfo           --------------------------
	.section	.note.nv.cuinfo,"",@"SHT_NOTE"
	.sectionflags	@"SHF_NOTE_NV_CUINFO"
        /*0018*/ 	.short	0x0002
        /*001a*/ 	.short	0x0064
        /*001c*/ 	.short	0x0082
	.zero		2


//--------------------- .nv.info                  --------------------------
	.section	.nv.info,"",@"SHT_CUDA_INFO"
	.align	4


	//----- nvinfo : EIATTR_REGCOUNT
	.align		4
        /*0000*/ 	.byte	0x04, 0x2f
        /*0002*/ 	.short	(.L_1 - .L_0)
	.align		4
.L_0:
        /*0004*/ 	.word	index@(_Z11fast_parsdtPiii)
        /*0008*/ 	.word	0x00000016


	//----- nvinfo : EIATTR_FRAME_SIZE
	.align		4
.L_1:
        /*000c*/ 	.byte	0x04, 0x11
        /*000e*/ 	.short	(.L_3 - .L_2)
	.align		4
.L_2:
        /*0010*/ 	.word	index@(_Z11fast_parsdtPiii)
        /*0014*/ 	.word	0x00000000


	//----- nvinfo : EIATTR_MIN_STACK_SIZE
	.align		4
.L_3:
        /*0018*/ 	.byte	0x04, 0x12
        /*001a*/ 	.short	(.L_5 - .L_4)
	.align		4
.L_4:
        /*001c*/ 	.word	index@(_Z11fast_parsdtPiii)
        /*0020*/ 	.word	0x00000000
.L_5:


//--------------------- .nv.compat                --------------------------
	.section	.nv.compat,"",@"SHT_CUDA_COMPAT_INFO"
	.align	4
        /*0000*/ 	.byte	0x02, 0x09, 0x00, 0x00, 0x02, 0x02, 0x01, 0x00, 0x02, 0x05, 0x05, 0x00, 0x03, 0x07, 0x01, 0x01
        /*0010*/ 	.byte	0x02, 0x03, 0x00, 0x00, 0x02, 0x06, 0x01, 0x00, 0x04, 0x0b, 0x08, 0x00, 0x09, 0x00, 0x00, 0x00
        /*0020*/ 	.byte	0x00, 0x00, 0x00, 0x00


//--------------------- .nv.info._Z11fast_parsdtPiii --------------------------
	.section	.nv.info._Z11fast_parsdtPiii,"",@"SHT_CUDA_INFO"
	.sectionflags	@""
	.align	4


	//----- nvinfo : EIATTR_CUDA_API_VERSION
	.align		4
        /*0000*/ 	.byte	0x04, 0x37
        /*0002*/ 	.short	(.L_7 - .L_6)
.L_6:
        /*0004*/ 	.word	0x00000082


	//----- nvinfo : EIATTR_KPARAM_INFO
	.align		4
.L_7:
        /*0008*/ 	.byte	0x04, 0x17
        /*000a*/ 	.short	(.L_9 - .L_8)
.L_8:
        /*000c*/ 	.word	0x00000000
        /*0010*/ 	.short	0x0002
        /*0012*/ 	.short	0x000c
        /*0014*/ 	.byte	0x00, 0xf0, 0x11, 0x00


	//----- nvinfo : EIATTR_KPARAM_INFO
	.align		4
.L_9:
        /*0018*/ 	.byte	0x04, 0x17
        /*001a*/ 	.short	(.L_11 - .L_10)
.L_10:
        /*001c*/ 	.word	0x00000000
        /*0020*/ 	.short	0x0001
        /*0022*/ 	.short	0x0008
        /*0024*/ 	.byte	0x00, 0xf0, 0x11, 0x00


	//----- nvinfo : EIATTR_KPARAM_INFO
	.align		4
.L_11:
        /*0028*/ 	.byte	0x04, 0x17
        /*002a*/ 	.short	(.L_13 - .L_12)
.L_12:
        /*002c*/ 	.word	0x00000000
        /*0030*/ 	.short	0x0000
        /*0032*/ 	.short	0x0000
        /*0034*/ 	.byte	0x00, 0xf5, 0x21, 0x00


	//----- nvinfo : EIATTR_SPARSE_MMA_MASK
	.align		4
.L_13:
        /*0038*/ 	.byte	0x03, 0x50
        /*003a*/ 	.short	0x0000


	//----- nvinfo : EIATTR_MAXREG_COUNT
	.align		4
        /*003c*/ 	.byte	0x03, 0x1b
        /*003e*/ 	.short	0x00ff


	//----- nvinfo : EIATTR_NUM_BARRIERS
	.align		4
        /*0040*/ 	.byte	0x02, 0x4c
        /*0042*/ 	.byte	0x01
	.zero		1


	//----- nvinfo : EIATTR_MERCURY_ISA_VERSION
	.align		4
        /*0044*/ 	.byte	0x03, 0x5f
        /*0046*/ 	.short	0x0101


	//----- nvinfo : EIATTR_VRC_CTA_INIT_COUNT
	.align		4
        /*0048*/ 	.byte	0x02, 0x4a
	.zero		1
	.zero		1


	//----- nvinfo : EIATTR_EXIT_INSTR_OFFSETS
	.align		4
        /*004c*/ 	.byte	0x04, 0x1c
        /*004e*/ 	.short	(.L_15 - .L_14)


	//   ....[0]....
.L_14:
        /*0050*/ 	.word	0x00000560


	//----- nvinfo : EIATTR_CRS_STACK_SIZE
	.align		4
.L_15:
        /*0054*/ 	.byte	0x04, 0x1e
        /*0056*/ 	.short	(.L_17 - .L_16)
.L_16:
        /*0058*/ 	.word	0x00000000


	//----- nvinfo : EIATTR_CBANK_PARAM_SIZE
	.align		4
.L_17:
        /*005c*/ 	.byte	0x03, 0x19
        /*005e*/ 	.short	0x0010


	//----- nvinfo : EIATTR_PARAM_CBANK
	.align		4
        /*0060*/ 	.byte	0x04, 0x0a
        /*0062*/ 	.short	(.L_19 - .L_18)
	.align		4
.L_18:
        /*0064*/ 	.word	index@(.nv.constant0._Z11fast_parsdtPiii)
        /*0068*/ 	.short	0x0380
        /*006a*/ 	.short	0x0010


	//----- nvinfo : EIATTR_SW_WAR
	.align		4
.L_19:
        /*006c*/ 	.byte	0x04, 0x36
        /*006e*/ 	.short	(.L_21 - .L_20)
.L_20:
        /*0070*/ 	.word	0x00000008
.L_21:


//--------------------- .nv.callgraph             --------------------------
	.section	.nv.callgraph,"",@"SHT_CUDA_CALLGRAPH"
	.align	4
	.sectionentsize	8
	.align		4
        /*0000*/ 	.word	0x00000000
	.align		4
        /*0004*/ 	.word	0xffffffff
	.align		4
        /*0008*/ 	.word	0x00000000
	.align		4
        /*000c*/ 	.word	0xfffffffe
	.align		4
        /*0010*/ 	.word	0x00000000
	.align		4
        /*0014*/ 	.word	0xfffffffd
	.align		4
        /*0018*/ 	.word	0x00000000
	.align		4
        /*001c*/ 	.word	0xfffffffc


//--------------------- .text._Z11fast_parsdtPiii --------------------------
	.section	.text._Z11fast_parsdtPiii,"ax",@progbits
	.align	128
        .global         _Z11fast_parsdtPiii
        .type           _Z11fast_parsdtPiii,@function
        .size           _Z11fast_parsdtPiii,(.L_x_5 - _Z11fast_parsdtPiii)
        .other          _Z11fast_parsdtPiii,@"STO_CUDA_ENTRY STV_DEFAULT"
_Z11fast_parsdtPiii:
.text._Z11fast_parsdtPiii:
[----:B------:R-:W-:Y:S01]  /*0000*/  LDC R1, c[0x0][0x37c] ;  /* 0x0000df00ff017b82 */ /* 0x000fe20000000800 */
[----:B------:R-:W0:Y:S07]  /*0010*/  S2R R0, SR_TID.Y ;  /* 0x0000000000007919 */ /* 0x000e2e0000002200 */
[----:B------:R-:W0:Y:S01]  /*0020*/  S2UR UR4, SR_CTAID.Y ;  /* 0x00000000000479c3 */ /* 0x000e220000002600 */
[----:B------:R-:W1:Y:S01]  /*0030*/  LDCU UR7, c[0x0][0x388] ;  /* 0x00007100ff0777ac */ /* 0x000e620008000800 */
[----:B------:R-:W2:Y:S01]  /*0040*/  S2R R7, SR_TID.X ;  /* 0x0000000000077919 */ /* 0x000ea20000002100 */
[----:B------:R-:W3:Y:S05]  /*0050*/  LDCU.64 UR8, c[0x0][0x358] ;  /* 0x00006b00ff0877ac */ /* 0x000eea0008000a00 */
[----:B------:R-:W0:Y:S08]  /*0060*/  LDC R5, c[0x0][0x364] ;  /* 0x0000d900ff057b82 */ /* 0x000e300000000800 */
[----:B------:R-:W2:Y:S08]  /*0070*/  S2UR UR5, SR_CTAID.X ;  /* 0x00000000000579c3 */ /* 0x000eb00000002500 */
[----:B------:R-:W2:Y:S08]  /*0080*/  LDC R4, c[0x0][0x360] ;  /* 0x0000d800ff047b82 */ /* 0x000eb00000000800 */
[----:B------:R-:W4:Y:S01]  /*0090*/  LDC.64 R2, c[0x0][0x380] ;  /* 0x0000e000ff027b82 */ /* 0x000f220000000a00 */
[----:B0-----:R-:W-:-:S02]  /*00a0*/  IMAD R5, R5, UR4, R0 ;  /* 0x0000000405057c24 */ /* 0x001fc4000f8e0200 */
[----:B--2---:R-:W-:-:S04]  /*00b0*/  IMAD R0, R4, UR5, R7 ;  /* 0x0000000504007c24 */ /* 0x004fc8000f8e0207 */
[----:B-1----:R-:W-:-:S04]  /*00c0*/  IMAD R5, R5, UR7, R0 ;  /* 0x0000000705057c24 */ /* 0x002fc8000f8e0200 */
[----:B----4-:R-:W-:-:S05]  /*00d0*/  IMAD.WIDE R2, R5, 0x4, R2 ;  /* 0x0000000405027825 */ /* 0x010fca00078e0202 */
[----:B---3--:R-:W2:Y:S01]  /*00e0*/  LDG.E R13, desc[UR8][R2.64] ;  /* 0x00000008020d7981 */ /* 0x008ea2000c1e1900 */
[----:B------:R-:W0:Y:S01]  /*00f0*/  S2UR UR5, SR_CgaCtaId ;  /* 0x00000000000579c3 */ /* 0x000e220000008800 */
[----:B------:R-:W-:Y:S01]  /*0100*/  UMOV UR4, 0x400 ;  /* 0x0000040000047882 */ /* 0x000fe20000000000 */
[C---:B------:R-:W-:Y:S01]  /*0110*/  IMAD.SHL.U32 R4, R0.reuse, 0x4, RZ ;  /* 0x0000000400047824 */ /* 0x040fe200078e00ff */
[----:B------:R-:W-:Y:S01]  /*0120*/  LOP3.LUT R5, R0, 0x1, RZ, 0x3c, !PT ;  /* 0x0000000100057812 */ /* 0x000fe200078e3cff */
[----:B------:R-:W-:Y:S01]  /*0130*/  IMAD.MOV.U32 R7, RZ, RZ, R0 ;  /* 0x000000ffff077224 */ /* 0x000fe200078e0000 */
[----:B------:R-:W-:Y:S02]  /*0140*/  UISETP.GE.AND UP0, UPT, UR7, 0x1, UPT ;  /* 0x000000010700788c */ /* 0x000fe4000bf06270 */
[----:B------:R-:W-:Y:S01]  /*0150*/  LOP3.LUT R6, R4, 0x4, RZ, 0x3c, !PT ;  /* 0x0000000404067812 */ /* 0x000fe200078e3cff */
[----:B0-----:R-:W-:Y:S02]  /*0160*/  ULEA UR6, UR5, UR4, 0x18 ;  /* 0x0000000405067291 */ /* 0x001fe4000f8ec0ff */
[----:B------:R-:W-:-:S04]  /*0170*/  UIADD3 UR4, UPT, UPT, UR4, 0x800, URZ ;  /* 0x0000080004047890 */ /* 0x000fc8000fffe0ff */
[----:B------:R-:W-:-:S03]  /*0180*/  ULEA UR4, UR5, UR4, 0x18 ;  /* 0x0000000405047291 */ /* 0x000fc6000f8ec0ff */
[----:B--2---:R-:W-:Y:S01]  /*0190*/  STS [R4+UR6], R13 ;  /* 0x0000000d04007988 */ /* 0x004fe20008000806 */
[----:B------:R-:W-:Y:S06]  /*01a0*/  BAR.SYNC.DEFER_BLOCKING 0x0 ;  /* 0x0000000000007b1d */ /* 0x000fec0000010000 */
[----:B------:R-:W0:Y:S02]  /*01b0*/  LDS R6, [R6+UR6] ;  /* 0x0000000606067984 */ /* 0x000e240008000800 */
[----:B0-----:R-:W-:-:S13]  /*01c0*/  ISETP.GT.AND P0, PT, R13, R6, PT ;  /* 0x000000060d00720c */ /* 0x001fda0003f04270 */
[----:B------:R-:W-:Y:S02]  /*01d0*/  @P0 VIADD R9, R6, 0x1 ;  /* 0x0000000106090836 */ /* 0x000fe40000000000 */
[----:B------:R-:W-:-:S03]  /*01e0*/  @P0 IMAD.MOV.U32 R7, RZ, RZ, R5 ;  /* 0x000000ffff070224 */ /* 0x000fc600078e0005 */
[----:B------:R0:W-:Y:S04]  /*01f0*/  @P0 STS [R4+UR6], R9 ;  /* 0x0000000904000988 */ /* 0x0001e80008000806 */
[----:B------:R0:W-:Y:S01]  /*0200*/  STS [R4+UR4], R7 ;  /* 0x0000000704007988 */ /* 0x0001e20008000804 */
[----:B------:R-:W-:Y:S06]  /*0210*/  BAR.SYNC.DEFER_BLOCKING 0x0 ;  /* 0x0000000000007b1d */ /* 0x000fec0000010000 */
[----:B------:R-:W-:Y:S05]  /*0220*/  BRA.U !UP0, `(.L_x_0) ;  /* 0x0000000108c87547 */ /* 0x000fea000b800000 */
[----:B------:R-:W-:Y:S01]  /*0230*/  LOP3.LUT R14, R0, 0xfffffffe, RZ, 0xc0, !PT ;  /* 0xfffffffe000e7812 */ /* 0x000fe200078ec0ff */
[----:B------:R-:W1:Y:S01]  /*0240*/  LDCU UR5, c[0x0][0x388] ;  /* 0x00007100ff0577ac */ /* 0x000e620008000800 */
[----:B------:R-:W-:-:S05]  /*0250*/  UMOV UR7, 0x3 ;  /* 0x0000000300077882 */ /* 0x000fca0000000000 */
.L_x_3:
[----:B0-----:R-:W-:Y:S01]  /*0260*/  IMAD.SHL.U32 R4, R14, 0x4, RZ ;  /* 0x000000040e047824 */ /* 0x001fe200078e00ff */
[----:B------:R-:W-:Y:S01]  /*0270*/  LOP3.LUT P1, RZ, R0, UR7, RZ, 0xc0, !PT ;  /* 0x0000000700ff7c12 */ /* 0x000fe2000f82c0ff */
[----:B------:R-:W-:Y:S01]  /*0280*/  BSSY.RECONVERGENT B0, `(.L_x_1) ;  /* 0x000001e000007945 */ /* 0x000fe20003800200 */
[----:B------:R-:W-:Y:S02]  /*0290*/  SHF.R.S32.HI R14, RZ, 0x1, R14 ;  /* 0x00000001ff0e7819 */ /* 0x000fe4000001140e */
[----:B------:R-:W-:Y:S02]  /*02a0*/  LOP3.LUT R15, R4, 0xfffffff0, RZ, 0xc0, !PT ;  /* 0xfffffff0040f7812 */ /* 0x000fe400078ec0ff */
[----:B------:R-:W-:-:S03]  /*02b0*/  LOP3.LUT R14, R14, 0xfffffffe, RZ, 0xc0, !PT ;  /* 0xfffffffe0e0e7812 */ /* 0x000fc600078ec0ff */
[----:B--2---:R-:W0:Y:S04]  /*02c0*/  LDS.128 R4, [R15+UR4] ;  /* 0x000000040f047984 */ /* 0x004e280008000c00 */
[----:B------:R-:W2:Y:S01]  /*02d0*/  LDS.128 R8, [R15+UR6] ;  /* 0x000000060f087984 */ /* 0x000ea20008000c00 */
[C---:B0-----:R-:W-:Y:S02]  /*02e0*/  IMAD.IADD R17, R0.reuse, 0x1, -R4 ;  /* 0x0000000100117824 */ /* 0x041fe400078e0a04 */
[----:B------:R-:W-:Y:S02]  /*02f0*/  IMAD.IADD R19, R0, 0x1, -R6 ;  /* 0x0000000100137824 */ /* 0x000fe400078e0a06 */
[----:B--2---:R-:W-:Y:S02]  /*0300*/  IMAD R12, R17, R17, R8 ;  /* 0x00000011110c7224 */ /* 0x004fe400078e0208 */
[----:B------:R-:W-:-:S05]  /*0310*/  IMAD R19, R19, R19, R10 ;  /* 0x0000001313137224 */ /* 0x000fca00078e020a */
[----:B------:R-:W-:-:S04]  /*0320*/  @!P1 ISETP.GE.AND P0, PT, R19, R12, PT ;  /* 0x0000000c1300920c */ /* 0x000fc80003f06270 */
[----:B------:R-:W-:Y:S01]  /*0330*/  @!P1 SEL R16, R6, R4, !P0 ;  /* 0x0000000406109207 */ /* 0x000fe20004000000 */
[----:B------:R-:W-:Y:S01]  /*0340*/  IMAD.IADD R4, R0, 0x1, -R5 ;  /* 0x0000000100047824 */ /* 0x000fe200078e0a05 */
[----:B------:R-:W-:Y:S01]  /*0350*/  @!P1 SEL R8, R10, R8, !P0 ;  /* 0x000000080a089207 */ /* 0x000fe20004000000 */
[----:B------:R-:W-:Y:S01]  /*0360*/  IMAD.IADD R6, R0, 0x1, -R7 ;  /* 0x0000000100067824 */ /* 0x000fe200078e0a07 */
[----:B------:R-:W-:Y:S01]  /*0370*/  @!P1 PLOP3.LUT P0, PT, PT, PT, PT, 0x80, 0x8 ;  /* 0x000000000008981c */ /* 0x000fe20003f0f070 */
[----:B------:R-:W-:Y:S02]  /*0380*/  @!P1 IMAD.MOV.U32 R10, RZ, RZ, RZ ;  /* 0x000000ffff0a9224 */ /* 0x000fe400078e00ff */
[----:B------:R-:W-:Y:S02]  /*0390*/  IMAD R4, R4, R4, R9 ;  /* 0x0000000404047224 */ /* 0x000fe400078e0209 */
[----:B------:R-:W-:Y:S01]  /*03a0*/  IMAD R6, R6, R6, R11 ;  /* 0x0000000606067224 */ /* 0x000fe200078e020b */
[----:B------:R-:W-:Y:S07]  /*03b0*/  @!P1 BRA `(.L_x_2) ;  /* 0x0000000000289947 */ /* 0x000fee0003800000 */
[----:B------:R-:W-:Y:S01]  /*03c0*/  LOP3.LUT R8, R0, UR7, RZ, 0xc0, !PT ;  /* 0x0000000700087c12 */ /* 0x000fe2000f8ec0ff */
[----:B------:R-:W-:Y:S02]  /*03d0*/  IMAD.MOV.U32 R16, RZ, RZ, RZ ;  /* 0x000000ffff107224 */ /* 0x000fe400078e00ff */
[----:B------:R-:W-:Y:S01]  /*03e0*/  IMAD.MOV.U32 R10, RZ, RZ, 0x2 ;  /* 0x00000002ff0a7424 */ /* 0x000fe200078e00ff */
[----:B------:R-:W-:Y:S01]  /*03f0*/  ISETP.NE.AND P1, PT, R8, UR7, PT ;  /* 0x0000000708007c0c */ /* 0x000fe2000bf25270 */
[----:B------:R-:W-:-:S03]  /*0400*/  IMAD.MOV.U32 R8, RZ, RZ, RZ ;  /* 0x000000ffff087224 */ /* 0x000fc600078e00ff */
[----:B------:R-:W-:-:S09]  /*0410*/  PLOP3.LUT P0, PT, P1, PT, PT, 0x8, 0x80 ;  /* 0x000000000080781c */ /* 0x000fd20000f0e170 */
[----:B------:R-:W-:Y:S01]  /*0420*/  @!P1 ISETP.GE.AND P2, PT, R4, R6, PT ;  /* 0x000000060400920c */ /* 0x000fe20003f46270 */
[----:B------:R-:W-:-:S03]  /*0430*/  @!P1 IMAD.MOV.U32 R10, RZ, RZ, 0x1 ;  /* 0x00000001ff0a9424 */ /* 0x000fc600078e00ff */
[----:B------:R-:W-:Y:S02]  /*0440*/  @!P1 SEL R16, R5, R7, !P2 ;  /* 0x0000000705109207 */ /* 0x000fe40005000000 */
[----:B------:R-:W-:-:S07]  /*0450*/  @!P1 SEL R8, R9, R11, !P2 ;  /* 0x0000000b09089207 */ /* 0x000fce0005000000 */
.L_x_2:
[----:B-1----:R-:W-:Y:S05]  /*0460*/  BSYNC.RECONVERGENT B0 ;  /* 0x0000000000007941 */ /* 0x002fea0003800200 */
.L_x_1:
[----:B------:R-:W-:Y:S01]  /*0470*/  BAR.SYNC.DEFER_BLOCKING 0x0 ;  /* 0x0000000000007b1d */ /* 0x000fe20000010000 */
[----:B------:R-:W-:Y:S01]  /*0480*/  @P0 IMAD.IADD R10, R14, 0x1, R10 ;  /* 0x000000010e0a0824 */ /* 0x000fe200078e020a */
[----:B------:R-:W-:Y:S01]  /*0490*/  UISETP.GT.U32.AND UP0, UPT, UR5, 0x1, UPT ;  /* 0x000000010500788c */ /* 0x000fe2000bf04070 */
[----:B------:R-:W-:Y:S01]  /*04a0*/  VIMNMX R5, PT, PT, R19, R6, PT ;  /* 0x0000000613057248 */ /* 0x000fe20003fe0100 */
[----:B------:R-:W-:Y:S02]  /*04b0*/  ULEA UR7, UR7, 0x1, 0x1 ;  /* 0x0000000107077891 */ /* 0x000fe4000f8e08ff */
[C---:B------:R-:W-:Y:S01]  /*04c0*/  @P0 LEA R7, R10.reuse, UR6, 0x2 ;  /* 0x000000060a070c11 */ /* 0x040fe2000f8e10ff */
[----:B------:R-:W-:Y:S01]  /*04d0*/  USHF.R.U32.HI UR5, URZ, 0x1, UR5 ;  /* 0x00000001ff057899 */ /* 0x000fe20008011605 */
[----:B------:R-:W-:Y:S02]  /*04e0*/  @P0 LEA R9, R10, UR4, 0x2 ;  /* 0x000000040a090c11 */ /* 0x000fe4000f8e10ff */
[----:B------:R-:W-:-:S04]  /*04f0*/  VIMNMX3 R12, R12, R4, R5, PT ;  /* 0x000000040c0c720f */ /* 0x000fc80003800105 */
[----:B------:R-:W-:Y:S01]  /*0500*/  VIMNMX R13, PT, PT, R12, R13, PT ;  /* 0x0000000d0c0d7248 */ /* 0x000fe20003fe0100 */
[----:B------:R2:W-:Y:S04]  /*0510*/  @P0 STS [R7], R8 ;  /* 0x0000000807000388 */ /* 0x0005e80000000800 */
[----:B------:R2:W-:Y:S01]  /*0520*/  @P0 STS [R9], R16 ;  /* 0x0000001009000388 */ /* 0x0005e20000000800 */
[----:B------:R-:W-:Y:S06]  /*0530*/  BAR.SYNC.DEFER_BLOCKING 0x0 ;  /* 0x0000000000007b1d */ /* 0x000fec0000010000 */
[----:B------:R-:W-:Y:S05]  /*0540*/  BRA.U UP0, `(.L_x_3) ;  /* 0xfffffffd00447547 */ /* 0x000fea000b83ffff */
.L_x_0:
[----:B------:R-:W-:Y:S01]  /*0550*/  STG.E desc[UR8][R2.64], R13 ;  /* 0x0000000d02007986 */ /* 0x000fe2000c101908 */
[----:B------:R-:W-:Y:S05]  /*0560*/  EXIT ;  /* 0x000000000000794d */ /* 0x000fea0003800000 */
.L_x_4:
[----:B------:R-:W-:-:S00]  /*0570*/  BRA `(.L_x_4) ;  /* 0xfffffffc00fc7947 */ /* 0x000fc0000383ffff */
[----:B------:R-:W-:-:S00]  /*0580*/  NOP ;  /* 0x0000000000007918 */ /* 0x000fc00000000000 */
[----:B------:R-:W-:-:S00]  /*0590*/  NOP ;  /* 0x0000000000007918 */ /* 0x000fc00000000000 */
[----:B------:R-:W-:-:S00]  /*05a0*/  NOP ;  /* 0x0000000000007918 */ /* 0x000fc00000000000 */
[----:B------:R-:W-:-:S00]  /*05b0*/  NOP ;  /* 0x0000000000007918 */ /* 0x000fc00000000000 */
[----:B------:R-:W-:-:S00]  /*05c0*/  NOP ;  /* 0x0000000000007918 */ /* 0x000fc00000000000 */
[----:B------:R-:W-:-:S00]  /*05d0*/  NOP ;  /* 0x0000000000007918 */ /* 0x000fc00000000000 */
[----:B------:R-:W-:-:S00]  /*05e0*/  NOP ;  /* 0x0000000000007918 */ /* 0x000fc00000000000 */
[----:B------:R-:W-:-:S00]  /*05f0*/  NOP ;  /* 0x0000000000007918 */ /* 0x000fc00000000000 */
.L_x_5:


//--------------------- .nv.shared._Z11fast_parsdtPiii --------------------------
	.section	.nv.shared._Z11fast_parsdtPiii,"aw",@nobits
	.sectionflags	@""
	.align	4
.nv.shared._Z11fast_parsdtPiii:
	.zero		5120


//--------------------- .nv.shared.reserved.0     --------------------------
	.section	.nv.shared.reserved.0,"aw",@nobits
	.weak		__nv_reservedSMEM_offset_0_alias
	.size		__nv_reservedSMEM_offset_0_alias, 0, 64
	.other		__nv_reservedSMEM_offset_0_alias,@"STO_CUDA_RESERVED_SHARED STV_DEFAULT"
__nv_reservedSMEM_offset_0_alias:
	.zero		0
	.zero		64


//--------------------- .nv.constant0._Z11fast_parsdtPiii --------------------------
	.section	.nv.constant0._Z11fast_parsdtPiii,"a",@progbits
	.sectionflags	@""
	.align	4
.nv.constant0._Z11fast_parsdtPiii:
	.zero		912


//--------------------- SYMBOLS --------------------------

	.type		.nv.reservedSmem.offset0,@object
	.size		.nv.reservedSmem.offset0,0x4
	.type		.nv.reservedSmem.cap,@object
	.size		.nv.reservedSmem.cap,0x4
